//
// Generated by NVIDIA NVVM Compiler
//
// Compiler Build ID: CL-36424714
// Cuda compilation tools, release 13.0, V13.0.88
// Based on NVVM 20.0.0
//

.version 9.0
.target sm_100
.address_size 64

	// .globl	_Z10matrixMultPKiS0_Pi

.visible .entry _Z10matrixMultPKiS0_Pi(
	.param .u64 .ptr .align 1 _Z10matrixMultPKiS0_Pi_param_0,
	.param .u64 .ptr .align 1 _Z10matrixMultPKiS0_Pi_param_1,
	.param .u64 .ptr .align 1 _Z10matrixMultPKiS0_Pi_param_2
)
{
	.reg .pred 	%p<2>;
	.reg .b32 	%r<35>;
	.reg .b64 	%rd<15>;

	ld.param.u64 	%rd4, [_Z10matrixMultPKiS0_Pi_param_0];
	ld.param.u64 	%rd5, [_Z10matrixMultPKiS0_Pi_param_1];
	ld.param.u64 	%rd3, [_Z10matrixMultPKiS0_Pi_param_2];
	cvta.to.global.u64 	%rd6, %rd5;
	cvta.to.global.u64 	%rd7, %rd4;
	mov.u32 	%r12, %ntid.y;
	mov.u32 	%r13, %ctaid.y;
	mov.u32 	%r14, %tid.y;
	mad.lo.s32 	%r15, %r12, %r13, %r14;
	mul.lo.s32 	%r1, %r15, 3300;
	mov.u32 	%r16, %ntid.x;
	mov.u32 	%r17, %ctaid.x;
	mov.u32 	%r18, %tid.x;
	mad.lo.s32 	%r2, %r16, %r17, %r18;
	add.s64 	%rd1, %rd7, 8;
	add.s64 	%rd2, %rd6, 26400;
	mov.b32 	%r33, 0;
	mov.u32 	%r31, %r2;
	mov.u32 	%r32, %r1;
	mov.u32 	%r34, %r33;
$L__BB0_1:
	mul.wide.s32 	%rd8, %r32, 4;
	add.s64 	%rd9, %rd1, %rd8;
	mul.wide.s32 	%rd10, %r31, 4;
	add.s64 	%rd11, %rd2, %rd10;
	ld.global.u32 	%r19, [%rd9+-8];
	ld.global.u32 	%r20, [%rd11+-26400];
	mad.lo.s32 	%r21, %r20, %r19, %r34;
	ld.global.u32 	%r22, [%rd9+-4];
	ld.global.u32 	%r23, [%rd11+-13200];
	mad.lo.s32 	%r24, %r23, %r22, %r21;
	ld.global.u32 	%r25, [%rd9];
	ld.global.u32 	%r26, [%rd11];
	mad.lo.s32 	%r27, %r26, %r25, %r24;
	ld.global.u32 	%r28, [%rd9+4];
	ld.global.u32 	%r29, [%rd11+13200];
	mad.lo.s32 	%r34, %r29, %r28, %r27;
	add.s32 	%r33, %r33, 4;
	add.s32 	%r32, %r32, 4;
	add.s32 	%r31, %r31, 13200;
	setp.ne.s32 	%p1, %r33, 3300;
	@%p1 bra 	$L__BB0_1;
	cvta.to.global.u64 	%rd12, %rd3;
	add.s32 	%r30, %r2, %r1;
	mul.wide.s32 	%rd13, %r30, 4;
	add.s64 	%rd14, %rd12, %rd13;
	st.global.u32 	[%rd14], %r34;
	ret;

}


// ===== COMPILED SASS (sm_100) =====

	.target	sm_100

	.elftype	@"ET_EXEC"


//--------------------- .note.nv.tkinfo           --------------------------
	.section	.note.nv.tkinfo,"",@"SHT_NOTE"
	.sectionflags	@"SHF_NOTE_NV_TKINFO"
	.tkinfo
        /*0018*/ 	.word	0x00000002
        /*0030*/ 	.string	""
        /*0030*/ 	.string	"ptxas"
        /*0030*/ 	.string	"Cuda compilation tools, release 13.0, V13.0.88"
        /*0030*/ 	.string	"Build cuda_13.0.r13.0/compiler.36424714_0"
        /*0030*/ 	.string	"-arch sm_100 -m 64 "



//--------------------- .note.nv.cuinfo           --------------------------
	.section	.note.nv.cuinfo,"",@"SHT_NOTE"
	.sectionflags	@"SHF_NOTE_NV_CUINFO"
        /*0018*/ 	.short	0x0002
        /*001a*/ 	.short	0x0064
        /*001c*/ 	.short	0x0082
	.zero		2


//--------------------- .nv.info                  --------------------------
	.section	.nv.info,"",@"SHT_CUDA_INFO"
	.align	4


	//----- nvinfo : EIATTR_REGCOUNT
	.align		4
        /*0000*/ 	.byte	0x04, 0x2f
        /*0002*/ 	.short	(.L_1 - .L_0)
	.align		4
.L_0:
        /*0004*/ 	.word	index@(_Z10matrixMultPKiS0_Pi)
        /*0008*/ 	.word	0x00000020


	//----- nvinfo : EIATTR_FRAME_SIZE
	.align		4
.L_1:
        /*000c*/ 	.byte	0x04, 0x11
        /*000e*/ 	.short	(.L_3 - .L_2)
	.align		4
.L_2:
        /*0010*/ 	.word	index@(_Z10matrixMultPKiS0_Pi)
        /*0014*/ 	.word	0x00000000


	//----- nvinfo : EIATTR_MIN_STACK_SIZE
	.align		4
.L_3:
        /*0018*/ 	.byte	0x04, 0x12
        /*001a*/ 	.short	(.L_5 - .L_4)
	.align		4
.L_4:
        /*001c*/ 	.word	index@(_Z10matrixMultPKiS0_Pi)
        /*0020*/ 	.word	0x00000000
.L_5:


//--------------------- .nv.compat                --------------------------
	.section	.nv.compat,"",@"SHT_CUDA_COMPAT_INFO"
	.align	4
        /*0000*/ 	.byte	0x02, 0x09, 0x00, 0x00, 0x02, 0x02, 0x01, 0x00, 0x02, 0x05, 0x05, 0x00, 0x03, 0x07, 0x01, 0x01
        /*0010*/ 	.byte	0x02, 0x03, 0x00, 0x00, 0x02, 0x06, 0x01, 0x00, 0x04, 0x0b, 0x08, 0x00, 0x09, 0x00, 0x00, 0x00
        /*0020*/ 	.byte	0x00, 0x00, 0x00, 0x00


//--------------------- .nv.info._Z10matrixMultPKiS0_Pi --------------------------
	.section	.nv.info._Z10matrixMultPKiS0_Pi,"",@"SHT_CUDA_INFO"
	.sectionflags	@""
	.align	4


	//----- nvinfo : EIATTR_CUDA_API_VERSION
	.align		4
        /*0000*/ 	.byte	0x04, 0x37
        /*0002*/ 	.short	(.L_7 - .L_6)
.L_6:
        /*0004*/ 	.word	0x00000082


	//----- nvinfo : EIATTR_KPARAM_INFO
	.align		4
.L_7:
        /*0008*/ 	.byte	0x04, 0x17
        /*000a*/ 	.short	(.L_9 - .L_8)
.L_8:
        /*000c*/ 	.word	0x00000000
        /*0010*/ 	.short	0x0002
        /*0012*/ 	.short	0x0010
        /*0014*/ 	.byte	0x00, 0xf5, 0x21, 0x00


	//----- nvinfo : EIATTR_KPARAM_INFO
	.align		4
.L_9:
        /*0018*/ 	.byte	0x04, 0x17
        /*001a*/ 	.short	(.L_11 - .L_10)
.L_10:
        /*001c*/ 	.word	0x00000000
        /*0020*/ 	.short	0x0001
        /*0022*/ 	.short	0x0008
        /*0024*/ 	.byte	0x00, 0xf5, 0x21, 0x00


	//----- nvinfo : EIATTR_KPARAM_INFO
	.align		4
.L_11:
        /*0028*/ 	.byte	0x04, 0x17
        /*002a*/ 	.short	(.L_13 - .L_12)
.L_12:
        /*002c*/ 	.word	0x00000000
        /*0030*/ 	.short	0x0000
        /*0032*/ 	.short	0x0000
        /*0034*/ 	.byte	0x00, 0xf5, 0x21, 0x00


	//----- nvinfo : EIATTR_SPARSE_MMA_MASK
	.align		4
.L_13:
        /*0038*/ 	.byte	0x03, 0x50
        /*003a*/ 	.short	0x0000


	//----- nvinfo : EIATTR_MAXREG_COUNT
	.align		4
        /*003c*/ 	.byte	0x03, 0x1b
        /*003e*/ 	.short	0x00ff


	//----- nvinfo : EIATTR_MERCURY_ISA_VERSION
	.align		4
        /*0040*/ 	.byte	0x03, 0x5f
        /*0042*/ 	.short	0x0101


	//----- nvinfo : EIATTR_VRC_CTA_INIT_COUNT
	.align		4
        /*0044*/ 	.byte	0x02, 0x4a
	.zero		1
	.zero		1


	//----- nvinfo : EIATTR_EXIT_INSTR_OFFSETS
	.align		4
        /*0048*/ 	.byte	0x04, 0x1c
        /*004a*/ 	.short	(.L_15 - .L_14)


	//   ....[0]....
.L_14:
        /*004c*/ 	.word	0x00000cf0


	//----- nvinfo : EIATTR_CBANK_PARAM_SIZE
	.align		4
.L_15:
        /*0050*/ 	.byte	0x03, 0x19
        /*0052*/ 	.short	0x0018


	//----- nvinfo : EIATTR_PARAM_CBANK
	.align		4
        /*0054*/ 	.byte	0x04, 0x0a
        /*0056*/ 	.short	(.L_17 - .L_16)
	.align		4
.L_16:
        /*0058*/ 	.word	index@(.nv.constant0._Z10matrixMultPKiS0_Pi)
        /*005c*/ 	.short	0x0380
        /*005e*/ 	.short	0x0018


	//----- nvinfo : EIATTR_SW_WAR
	.align		4
.L_17:
        /*0060*/ 	.byte	0x04, 0x36
        /*0062*/ 	.short	(.L_19 - .L_18)
.L_18:
        /*0064*/ 	.word	0x00000008
.L_19:


//--------------------- .nv.callgraph             --------------------------
	.section	.nv.callgraph,"",@"SHT_CUDA_CALLGRAPH"
	.align	4
	.sectionentsize	8
	.align		4
        /*0000*/ 	.word	0x00000000
	.align		4
        /*0004*/ 	.word	0xffffffff
	.align		4
        /*0008*/ 	.word	0x00000000
	.align		4
        /*000c*/ 	.word	0xfffffffe
	.align		4
        /*0010*/ 	.word	0x00000000
	.align		4
        /*0014*/ 	.word	0xfffffffd
	.align		4
        /*0018*/ 	.word	0x00000000
	.align		4
        /*001c*/ 	.word	0xfffffffc


//--------------------- .text._Z10matrixMultPKiS0_Pi --------------------------
	.section	.text._Z10matrixMultPKiS0_Pi,"ax",@progbits
	.align	128
        .global         _Z10matrixMultPKiS0_Pi
        .type           _Z10matrixMultPKiS0_Pi,@function
        .size           _Z10matrixMultPKiS0_Pi,(.L_x_2 - _Z10matrixMultPKiS0_Pi)
        .other          _Z10matrixMultPKiS0_Pi,@"STO_CUDA_ENTRY STV_DEFAULT"
_Z10matrixMultPKiS0_Pi:
.text._Z10matrixMultPKiS0_Pi:
[----:B------:R-:W-:Y:S01]  /*0000*/  LDC R1, c[0x0][0x37c] ;  /* 0x0000df00ff017b82 */ /* 0x000fe20000000800 */
[----:B------:R-:W0:Y:S01]  /*0010*/  S2R R17, SR_CTAID.Y ;  /* 0x0000000000117919 */ /* 0x000e220000002600 */
[----:B------:R-:W1:Y:S01]  /*0020*/  LDCU.128 UR4, c[0x0][0x380] ;  /* 0x00007000ff0477ac */ /* 0x000e620008000c00 */
[----:B------:R-:W-:Y:S01]  /*0030*/  HFMA2 R16, -RZ, RZ, 0, 0 ;  /* 0x00000000ff107431 */ /* 0x000fe200000001ff */
[----:B------:R-:W0:Y:S01]  /*0040*/  S2R R0, SR_TID.Y ;  /* 0x0000000000007919 */ /* 0x000e220000002200 */
[----:B------:R-:W0:Y:S01]  /*0050*/  LDCU UR10, c[0x0][0x364] ;  /* 0x00006c80ff0a77ac */ /* 0x000e220008000800 */
[----:B------:R-:W2:Y:S01]  /*0060*/  S2R R2, SR_CTAID.X ;  /* 0x0000000000027919 */ /* 0x000ea20000002500 */
[----:B------:R-:W2:Y:S01]  /*0070*/  LDCU UR11, c[0x0][0x360] ;  /* 0x00006c00ff0b77ac */ /* 0x000ea20008000800 */
[----:B------:R-:W2:Y:S01]  /*0080*/  S2R R3, SR_TID.X ;  /* 0x0000000000037919 */ /* 0x000ea20000002100 */
[----:B------:R-:W3:Y:S01]  /*0090*/  LDCU.64 UR8, c[0x0][0x358] ;  /* 0x00006b00ff0877ac */ /* 0x000ee20008000a00 */
[----:B-1----:R-:W-:-:S02]  /*00a0*/  UIADD3 UR4, UP0, UPT, UR4, 0x8, URZ ;  /* 0x0000000804047890 */ /* 0x002fc4000ff1e0ff */
[----:B------:R-:W-:Y:S02]  /*00b0*/  UIADD3 UR6, UP1, UPT, UR6, 0x6720, URZ ;  /* 0x0000672006067890 */ /* 0x000fe4000ff3e0ff */
[----:B------:R-:W-:Y:S02]  /*00c0*/  UIADD3.X UR5, UPT, UPT, URZ, UR5, URZ, UP0, !UPT ;  /* 0x00000005ff057290 */ /* 0x000fe400087fe4ff */
[----:B------:R-:W-:Y:S02]  /*00d0*/  UIADD3.X UR7, UPT, UPT, URZ, UR7, URZ, UP1, !UPT ;  /* 0x00000007ff077290 */ /* 0x000fe40008ffe4ff */
[----:B------:R-:W-:-:S04]  /*00e0*/  MOV R4, UR6 ;  /* 0x0000000600047c02 */ /* 0x000fc80008000f00 */
[----:B------:R-:W-:Y:S01]  /*00f0*/  MOV R5, UR7 ;  /* 0x0000000700057c02 */ /* 0x000fe20008000f00 */
[----:B0-----:R-:W-:-:S04]  /*0100*/  IMAD R17, R17, UR10, R0 ;  /* 0x0000000a11117c24 */ /* 0x001fc8000f8e0200 */
[----:B------:R-:W-:Y:S02]  /*0110*/  IMAD R17, R17, 0xce4, RZ ;  /* 0x00000ce411117824 */ /* 0x000fe400078e02ff */
[----:B--2---:R-:W-:Y:S01]  /*0120*/  IMAD R0, R2, UR11, R3 ;  /* 0x0000000b02007c24 */ /* 0x004fe2000f8e0203 */
[----:B------:R-:W-:Y:S02]  /*0130*/  MOV R3, UR5 ;  /* 0x0000000500037c02 */ /* 0x000fe40008000f00 */
[----:B------:R-:W-:Y:S02]  /*0140*/  MOV R19, R17 ;  /* 0x0000001100137202 */ /* 0x000fe40000000f00 */
[----:B------:R-:W-:Y:S02]  /*0150*/  MOV R15, R0 ;  /* 0x00000000000f7202 */ /* 0x000fe40000000f00 */
[----:B------:R-:W-:Y:S01]  /*0160*/  MOV R2, UR4 ;  /* 0x0000000400027c02 */ /* 0x000fe20008000f00 */
[----:B---3--:R-:W-:-:S06]  /*0170*/  UMOV UR4, URZ ;  /* 0x000000ff00047c82 */ /* 0x008fcc0008000000 */
.L_x_0:
[----:B------:R-:W-:-:S04]  /*0180*/  IMAD.WIDE R24, R19, 0x4, R2 ;  /* 0x0000000413187825 */ /* 0x000fc800078e0202 */
[----:B------:R-:W-:Y:S01]  /*0190*/  IMAD.WIDE R10, R15, 0x4, R4 ;  /* 0x000000040f0a7825 */ /* 0x000fe200078e0204 */
[----:B------:R-:W2:Y:S04]  /*01a0*/  LDG.E R21, desc[UR8][R24.64+-0x8] ;  /* 0xfffff80818157981 */ /* 0x000ea8000c1e1900 */
[----:B------:R-:W2:Y:S04]  /*01b0*/  LDG.E R20, desc[UR8][R10.64+-0x6720] ;  /* 0xff98e0080a147981 */ /* 0x000ea8000c1e1900 */
[----:B------:R-:W3:Y:S04]  /*01c0*/  LDG.E R27, desc[UR8][R24.64+-0x4] ;  /* 0xfffffc08181b7981 */ /* 0x000ee8000c1e1900 */
[----:B------:R-:W3:Y:S04]  /*01d0*/  LDG.E R18, desc[UR8][R10.64+-0x3390] ;  /* 0xffcc70080a127981 */ /* 0x000ee8000c1e1900 */
[----:B------:R-:W4:Y:S04]  /*01e0*/  LDG.E R14, desc[UR8][R24.64] ;  /* 0x00000008180e7981 */ /* 0x000f28000c1e1900 */
[----:B------:R-:W4:Y:S04]  /*01f0*/  LDG.E R23, desc[UR8][R10.64] ;  /* 0x000000080a177981 */ /* 0x000f28000c1e1900 */
[----:B------:R-:W5:Y:S04]  /*0200*/  LDG.E R12, desc[UR8][R24.64+0x4] ;  /* 0x00000408180c7981 */ /* 0x000f68000c1e1900 */
[----:B------:R0:W5:Y:S01]  /*0210*/  LDG.E R13, desc[UR8][R10.64+0x3390] ;  /* 0x003390080a0d7981 */ /* 0x000162000c1e1900 */
[----:B------:R-:W-:-:S02]  /*0220*/  IADD3 R9, PT, PT, R19, 0x4, RZ ;  /* 0x0000000413097810 */ /* 0x000fc40007ffe0ff */
[----:B------:R-:W-:-:S03]  /*0230*/  IADD3 R7, PT, PT, R15, 0x3390, RZ ;  /* 0x000033900f077810 */ /* 0x000fc60007ffe0ff */
[----:B------:R-:W-:-:S04]  /*0240*/  IMAD.WIDE R8, R9, 0x4, R2 ;  /* 0x0000000409087825 */ /* 0x000fc800078e0202 */
[----:B------:R-:W-:Y:S01]  /*0250*/  IMAD.WIDE R6, R7, 0x4, R4 ;  /* 0x0000000407067825 */ /* 0x000fe200078e0204 */
[----:B------:R-:W5:Y:S04]  /*0260*/  LDG.E R22, desc[UR8][R8.64+-0x4] ;  /* 0xfffffc0808167981 */ /* 0x000f68000c1e1900 */
[----:B------:R-:W5:Y:S01]  /*0270*/  LDG.E R29, desc[UR8][R6.64+-0x3390] ;  /* 0xffcc7008061d7981 */ /* 0x000f62000c1e1900 */
[----:B0-----:R-:W-:-:S03]  /*0280*/  IADD3 R11, PT, PT, R19, 0x8, RZ ;  /* 0x00000008130b7810 */ /* 0x001fc60007ffe0ff */
[----:B------:R-:W5:Y:S04]  /*0290*/  LDG.E R24, desc[UR8][R8.64] ;  /* 0x0000000808187981 */ /* 0x000f68000c1e1900 */
[----:B------:R-:W5:Y:S01]  /*02a0*/  LDG.E R26, desc[UR8][R6.64] ;  /* 0x00000008061a7981 */ /* 0x000f62000c1e1900 */
[----:B------:R-:W-:-:S03]  /*02b0*/  IADD3 R25, PT, PT, R15, 0x6720, RZ ;  /* 0x000067200f197810 */ /* 0x000fc60007ffe0ff */
[----:B------:R-:W5:Y:S01]  /*02c0*/  LDG.E R28, desc[UR8][R8.64+0x4] ;  /* 0x00000408081c7981 */ /* 0x000f62000c1e1900 */
[----:B--2---:R-:W-:-:S03]  /*02d0*/  IMAD R16, R21, R20, R16 ;  /* 0x0000001415107224 */ /* 0x004fc600078e0210 */
[----:B------:R0:W2:Y:S04]  /*02e0*/  LDG.E R20, desc[UR8][R8.64+-0x8] ;  /* 0xfffff80808147981 */ /* 0x0000a8000c1e1900 */
[----:B------:R-:W2:Y:S01]  /*02f0*/  LDG.E R21, desc[UR8][R6.64+-0x6720] ;  /* 0xff98e00806157981 */ /* 0x000ea2000c1e1900 */
[----:B---3--:R-:W-:Y:S02]  /*0300*/  IMAD R18, R27, R18, R16 ;  /* 0x000000121b127224 */ /* 0x008fe400078e0210 */
[----:B0-----:R-:W-:Y:S01]  /*0310*/  IMAD.WIDE R8, R11, 0x4, R2 ;  /* 0x000000040b087825 */ /* 0x001fe200078e0202 */
[----:B------:R5:W3:Y:S03]  /*0320*/  LDG.E R7, desc[UR8][R6.64+0x3390] ;  /* 0x0033900806077981 */ /* 0x000ae6000c1e1900 */
[----:B------:R-:W-:Y:S01]  /*0330*/  IMAD.WIDE R10, R25, 0x4, R4 ;  /* 0x00000004190a7825 */ /* 0x000fe200078e0204 */
[----:B------:R-:W3:Y:S03]  /*0340*/  LDG.E R16, desc[UR8][R8.64] ;  /* 0x0000000808107981 */ /* 0x000ee6000c1e1900 */
[----:B----4-:R-:W-:-:S02]  /*0350*/  IMAD R14, R14, R23, R18 ;  /* 0x000000170e0e7224 */ /* 0x010fc400078e0212 */
[----:B------:R-:W4:Y:S04]  /*0360*/  LDG.E R18, desc[UR8][R8.64+-0x8] ;  /* 0xfffff80808127981 */ /* 0x000f28000c1e1900 */
[----:B------:R-:W4:Y:S01]  /*0370*/  LDG.E R27, desc[UR8][R10.64+-0x6720] ;  /* 0xff98e0080a1b7981 */ /* 0x000f22000c1e1900 */
[----:B-----5:R-:W-:-:S03]  /*0380*/  IMAD R6, R12, R13, R14 ;  /* 0x0000000d0c067224 */ /* 0x020fc600078e020e */
[----:B------:R-:W5:Y:S04]  /*0390*/  LDG.E R12, desc[UR8][R8.64+-0x4] ;  /* 0xfffffc08080c7981 */ /* 0x000f68000c1e1900 */
[----:B------:R-:W5:Y:S04]  /*03a0*/  LDG.E R13, desc[UR8][R10.64+-0x3390] ;  /* 0xffcc70080a0d7981 */ /* 0x000f68000c1e1900 */
[----:B------:R-:W5:Y:S04]  /*03b0*/  LDG.E R25, desc[UR8][R10.64] ;  /* 0x000000080a197981 */ /* 0x000f68000c1e1900 */
[----:B------:R-:W5:Y:S04]  /*03c0*/  LDG.E R14, desc[UR8][R8.64+0x4] ;  /* 0x00000408080e7981 */ /* 0x000f68000c1e1900 */
[----:B------:R0:W5:Y:S02]  /*03d0*/  LDG.E R23, desc[UR8][R10.64+0x3390] ;  /* 0x003390080a177981 */ /* 0x000164000c1e1900 */
[----:B0-----:R-:W-:-:S05]  /*03e0*/  IADD3 R11, PT, PT, R15, 0xce40, RZ ;  /* 0x0000ce400f0b7810 */ /* 0x001fca0007ffe0ff */
[----:B------:R-:W-:-:S04]  /*03f0*/  IMAD.WIDE R10, R11, 0x4, R4 ;  /* 0x000000040b0a7825 */ /* 0x000fc800078e0204 */
[----:B--2---:R-:W-:-:S04]  /*0400*/  IMAD R6, R20, R21, R6 ;  /* 0x0000001514067224 */ /* 0x004fc800078e0206 */
[----:B------:R-:W-:Y:S01]  /*0410*/  IMAD R29, R22, R29, R6 ;  /* 0x0000001d161d7224 */ /* 0x000fe200078e0206 */
[----:B------:R-:W-:-:S03]  /*0420*/  IADD3 R21, PT, PT, R19, 0xc, RZ ;  /* 0x0000000c13157810 */ /* 0x000fc60007ffe0ff */
[----:B------:R-:W-:Y:S01]  /*0430*/  IMAD R24, R24, R26, R29 ;  /* 0x0000001a18187224 */ /* 0x000fe200078e021d */
[----:B------:R-:W-:Y:S01]  /*0440*/  IADD3 R29, PT, PT, R15, 0x9ab0, RZ ;  /* 0x00009ab00f1d7810 */ /* 0x000fe20007ffe0ff */
[----:B------:R-:W-:-:S04]  /*0450*/  IMAD.WIDE R20, R21, 0x4, R2 ;  /* 0x0000000415147825 */ /* 0x000fc800078e0202 */
[----:B---3--:R-:W-:Y:S01]  /*0460*/  IMAD R24, R28, R7, R24 ;  /* 0x000000071c187224 */ /* 0x008fe200078e0218 */
[----:B------:R-:W2:Y:S01]  /*0470*/  LDG.E R8, desc[UR8][R20.64+-0x8] ;  /* 0xfffff80814087981 */ /* 0x000ea2000c1e1900 */
[----:B------:R-:W-:-:S03]  /*0480*/  IMAD.WIDE R6, R29, 0x4, R4 ;  /* 0x000000041d067825 */ /* 0x000fc600078e0204 */
[----:B------:R-:W3:Y:S04]  /*0490*/  LDG.E R22, desc[UR8][R20.64+-0x4] ;  /* 0xfffffc0814167981 */ /* 0x000ee8000c1e1900 */
[----:B------:R-:W2:Y:S01]  /*04a0*/  LDG.E R9, desc[UR8][R6.64+-0x6720] ;  /* 0xff98e00806097981 */ /* 0x000ea2000c1e1900 */
[----:B----4-:R-:W-:-:S03]  /*04b0*/  IMAD R18, R18, R27, R24 ;  /* 0x0000001b12127224 */ /* 0x010fc600078e0218 */
[----:B------:R-:W3:Y:S01]  /*04c0*/  LDG.E R29, desc[UR8][R6.64+-0x3390] ;  /* 0xffcc7008061d7981 */ /* 0x000ee2000c1e1900 */
[----:B-----5:R-:W-:Y:S01]  /*04d0*/  IMAD R18, R12, R13, R18 ;  /* 0x0000000d0c127224 */ /* 0x020fe200078e0212 */
[----:B------:R-:W-:Y:S02]  /*04e0*/  IADD3 R13, PT, PT, R19, 0x10, RZ ;  /* 0x00000010130d7810 */ /* 0x000fe40007ffe0ff */
[----:B------:R-:W4:Y:S04]  /*04f0*/  LDG.E R24, desc[UR8][R20.64] ;  /* 0x0000000814187981 */ /* 0x000f28000c1e1900 */
[----:B------:R-:W4:Y:S01]  /*0500*/  LDG.E R26, desc[UR8][R6.64] ;  /* 0x00000008061a7981 */ /* 0x000f22000c1e1900 */
[----:B------:R-:W-:-:S03]  /*0510*/  IMAD.WIDE R12, R13, 0x4, R2 ;  /* 0x000000040d0c7825 */ /* 0x000fc600078e0202 */
[----:B------:R-:W5:Y:S01]  /*0520*/  LDG.E R28, desc[UR8][R20.64+0x4] ;  /* 0x00000408141c7981 */ /* 0x000f62000c1e1900 */
[----:B------:R-:W-:-:S03]  /*0530*/  IMAD R16, R16, R25, R18 ;  /* 0x0000001910107224 */ /* 0x000fc600078e0212 */
[----:B------:R-:W5:Y:S04]  /*0540*/  LDG.E R18, desc[UR8][R12.64+-0x8] ;  /* 0xfffff8080c127981 */ /* 0x000f68000c1e1900 */
[----:B------:R0:W5:Y:S04]  /*0550*/  LDG.E R7, desc[UR8][R6.64+0x3390] ;  /* 0x0033900806077981 */ /* 0x000168000c1e1900 */
[----:B------:R-:W5:Y:S04]  /*0560*/  LDG.E R25, desc[UR8][R10.64+-0x6720] ;  /* 0xff98e0080a197981 */ /* 0x000f68000c1e1900 */
[----:B------:R-:W5:Y:S04]  /*0570*/  LDG.E R20, desc[UR8][R12.64+-0x4] ;  /* 0xfffffc080c147981 */ /* 0x000f68000c1e1900 */
[----:B------:R-:W5:Y:S01]  /*0580*/  LDG.E R27, desc[UR8][R10.64+-0x3390] ;  /* 0xffcc70080a1b7981 */ /* 0x000f62000c1e1900 */
[----:B0-----:R-:W-:-:S03]  /*0590*/  IMAD R6, R14, R23, R16 ;  /* 0x000000170e067224 */ /* 0x001fc600078e0210 */
[----:B------:R-:W5:Y:S04]  /*05a0*/  LDG.E R16, desc[UR8][R12.64] ;  /* 0x000000080c107981 */ /* 0x000f68000c1e1900 */
[----:B------:R-:W5:Y:S04]  /*05b0*/  LDG.E R21, desc[UR8][R10.64] ;  /* 0x000000080a157981 */ /* 0x000f68000c1e1900 */
[----:B------:R0:W5:Y:S04]  /*05c0*/  LDG.E R14, desc[UR8][R12.64+0x4] ;  /* 0x000004080c0e7981 */ /* 0x000168000c1e1900 */
[----:B------:R1:W5:Y:S01]  /*05d0*/  LDG.E R23, desc[UR8][R10.64+0x3390] ;  /* 0x003390080a177981 */ /* 0x000362000c1e1900 */
[----:B0-----:R-:W-:-:S02]  /*05e0*/  IADD3 R13, PT, PT, R15, 0x13560, RZ ;  /* 0x000135600f0d7810 */ /* 0x001fc40007ffe0ff */
[----:B-1----:R-:W-:-:S03]  /*05f0*/  IADD3 R11, PT, PT, R19, 0x18, RZ ;  /* 0x00000018130b7810 */ /* 0x002fc60007ffe0ff */
[----:B------:R-:W-:-:S04]  /*0600*/  IMAD.WIDE R12, R13, 0x4, R4 ;  /* 0x000000040d0c7825 */ /* 0x000fc800078e0204 */
[----:B------:R-:W-:-:S04]  /*0610*/  IMAD.WIDE R10, R11, 0x4, R2 ;  /* 0x000000040b0a7825 */ /* 0x000fc800078e0202 */
[----:B--2---:R-:W-:-:S04]  /*0620*/  IMAD R6, R8, R9, R6 ;  /* 0x0000000908067224 */ /* 0x004fc800078e0206 */
[----:B---3--:R-:W-:Y:S01]  /*0630*/  IMAD R29, R22, R29, R6 ;  /* 0x0000001d161d7224 */ /* 0x008fe200078e0206 */
[----:B------:R-:W-:-:S03]  /*0640*/  IADD3 R9, PT, PT, R19, 0x14, RZ ;  /* 0x0000001413097810 */ /* 0x000fc60007ffe0ff */
[----:B----4-:R-:W-:Y:S01]  /*0650*/  IMAD R24, R24, R26, R29 ;  /* 0x0000001a18187224 */ /* 0x010fe200078e021d */
[----:B------:R-:W-:Y:S01]  /*0660*/  IADD3 R29, PT, PT, R15, 0x101d0, RZ ;  /* 0x000101d00f1d7810 */ /* 0x000fe20007ffe0ff */
[----:B------:R-:W-:-:S05]  /*0670*/  IMAD.WIDE R8, R9, 0x4, R2 ;  /* 0x0000000409087825 */ /* 0x000fca00078e0202 */
[----:B------:R-:W2:Y:S01]  /*0680*/  LDG.E R22, desc[UR8][R8.64+-0x4] ;  /* 0xfffffc0808167981 */ /* 0x000ea2000c1e1900 */
[----:B-----5:R-:W-:Y:S02]  /*0690*/  IMAD R24, R28, R7, R24 ;  /* 0x000000071c187224 */ /* 0x020fe400078e0218 */
[----:B------:R-:W-:-:S04]  /*06a0*/  IMAD.WIDE R6, R29, 0x4, R4 ;  /* 0x000000041d067825 */ /* 0x000fc800078e0204 */
[----:B------:R-:W-:Y:S01]  /*06b0*/  IMAD R24, R18, R25, R24 ;  /* 0x0000001912187224 */ /* 0x000fe200078e0218 */
[----:B------:R-:W2:Y:S04]  /*06c0*/  LDG.E R29, desc[UR8][R6.64+-0x3390] ;  /* 0xffcc7008061d7981 */ /* 0x000ea8000c1e1900 */
[----:B------:R-:W3:Y:S04]  /*06d0*/  LDG.E R18, desc[UR8][R8.64+-0x8] ;  /* 0xfffff80808127981 */ /* 0x000ee8000c1e1900 */
[----:B------:R-:W3:Y:S01]  /*06e0*/  LDG.E R25, desc[UR8][R6.64+-0x6720] ;  /* 0xff98e00806197981 */ /* 0x000ee2000c1e1900 */
[----:B------:R-:W-:-:S03]  /*06f0*/  IMAD R26, R20, R27, R24 ;  /* 0x0000001b141a7224 */ /* 0x000fc600078e0218 */
[----:B------:R-:W4:Y:S04]  /*0700*/  LDG.E R20, desc[UR8][R8.64] ;  /* 0x0000000808147981 */ /* 0x000f28000c1e1900 */
[----:B------:R-:W4:Y:S01]  /*0710*/  LDG.E R27, desc[UR8][R6.64] ;  /* 0x00000008061b7981 */ /* 0x000f22000c1e1900 */
[----:B------:R-:W-:-:S03]  /*0720*/  IMAD R26, R16, R21, R26 ;  /* 0x00000015101a7224 */ /* 0x000fc600078e021a */
[----:B------:R-:W5:Y:S04]  /*0730*/  LDG.E R24, desc[UR8][R8.64+0x4] ;  /* 0x0000040808187981 */ /* 0x000f68000c1e1900 */
[----:B------:R0:W5:Y:S04]  /*0740*/  LDG.E R28, desc[UR8][R6.64+0x3390] ;  /* 0x00339008061c7981 */ /* 0x000168000c1e1900 */
[----:B------:R-:W5:Y:S04]  /*0750*/  LDG.E R16, desc[UR8][R10.64+-0x8] ;  /* 0xfffff8080a107981 */ /* 0x000f68000c1e1900 */
[----:B------:R-:W5:Y:S01]  /*0760*/  LDG.E R21, desc[UR8][R12.64+-0x6720] ;  /* 0xff98e0080c157981 */ /* 0x000f62000c1e1900 */
[----:B0-----:R-:W-:-:S03]  /*0770*/  IMAD R6, R14, R23, R26 ;  /* 0x000000170e067224 */ /* 0x001fc600078e021a */
[----:B------:R-:W5:Y:S04]  /*0780*/  LDG.E R26, desc[UR8][R10.64+-0x4] ;  /* 0xfffffc080a1a7981 */ /* 0x000f68000c1e1900 */
[----:B------:R-:W5:Y:S04]  /*0790*/  LDG.E R14, desc[UR8][R12.64+-0x3390] ;  /* 0xffcc70080c0e7981 */ /* 0x000f68000c1e1900 */
[----:B------:R-:W5:Y:S04]  /*07a0*/  LDG.E R23, desc[UR8][R10.64] ;  /* 0x000000080a177981 */ /* 0x000f68000c1e1900 */
[----:B------:R-:W5:Y:S04]  /*07b0*/  LDG.E R10, desc[UR8][R10.64+0x4] ;  /* 0x000004080a0a7981 */ /* 0x000f68000c1e1900 */
[----:B------:R-:W5:Y:S04]  /*07c0*/  LDG.E R11, desc[UR8][R12.64] ;  /* 0x000000080c0b7981 */ /* 0x000f68000c1e1900 */
[----:B------:R-:W5:Y:S01]  /*07d0*/  LDG.E R13, desc[UR8][R12.64+0x3390] ;  /* 0x003390080c0d7981 */ /* 0x000f62000c1e1900 */
[----:B------:R-:W-:-:S02]  /*07e0*/  IADD3 R7, PT, PT, R19, 0x1c, RZ ;  /* 0x0000001c13077810 */ /* 0x000fc40007ffe0ff */
[----:B------:R-:W-:-:S05]  /*07f0*/  IADD3 R9, PT, PT, R15, 0x168f0, RZ ;  /* 0x000168f00f097810 */ /* 0x000fca0007ffe0ff */
[----:B------:R-:W-:-:S04]  /*0800*/  IMAD.WIDE R8, R9, 0x4, R4 ;  /* 0x0000000409087825 */ /* 0x000fc800078e0204 */
[----:B---3--:R-:W-:-:S04]  /*0810*/  IMAD R6, R18, R25, R6 ;  /* 0x0000001912067224 */ /* 0x008fc800078e0206 */
[----:B--2---:R-:W-:Y:S02]  /*0820*/  IMAD R6, R22, R29, R6 ;  /* 0x0000001d16067224 */ /* 0x004fe400078e0206 */
[----:B------:R-:W2:Y:S02]  /*0830*/  LDG.E R29, desc[UR8][R8.64+-0x3390] ;  /* 0xffcc7008081d7981 */ /* 0x000ea4000c1e1900 */
[----:B----4-:R-:W-:Y:S02]  /*0840*/  IMAD R27, R20, R27, R6 ;  /* 0x0000001b141b7224 */ /* 0x010fe400078e0206 */
[----:B------:R-:W-:-:S05]  /*0850*/  IMAD.WIDE R6, R7, 0x4, R2 ;  /* 0x0000000407067825 */ /* 0x000fca00078e0202 */
[----:B------:R-:W2:Y:S01]  /*0860*/  LDG.E R12, desc[UR8][R6.64+-0x4] ;  /* 0xfffffc08060c7981 */ /* 0x000ea2000c1e1900 */
[----:B-----5:R-:W-:-:S03]  /*0870*/  IMAD R24, R24, R28, R27 ;  /* 0x0000001c18187224 */ /* 0x020fc600078e021b */
[----:B------:R-:W3:Y:S01]  /*0880*/  LDG.E R27, desc[UR8][R8.64+-0x6720] ;  /* 0xff98e008081b7981 */ /* 0x000ee2000c1e1900 */
[----:B------:R-:W-:-:S03]  /*0890*/  IADD3 R25, PT, PT, R15, 0x19c80, RZ ;  /* 0x00019c800f197810 */ /* 0x000fc60007ffe0ff */
[----:B------:R-:W4:Y:S01]  /*08a0*/  LDG.E R18, desc[UR8][R6.64] ;  /* 0x0000000806127981 */ /* 0x000f22000c1e1900 */
[----:B------:R-:W-:-:S03]  /*08b0*/  IMAD R21, R16, R21, R24 ;  /* 0x0000001510157224 */ /* 0x000fc600078e0218 */
[----:B------:R-:W3:Y:S04]  /*08c0*/  LDG.E R16, desc[UR8][R6.64+-0x8] ;  /* 0xfffff80806107981 */ /* 0x000ee8000c1e1900 */
[----:B------:R-:W5:Y:S01]  /*08d0*/  LDG.E R22, desc[UR8][R6.64+0x4] ;  /* 0x0000040806167981 */ /* 0x000f62000c1e1900 */
[----:B------:R-:W-:Y:S01]  /*08e0*/  IMAD R28, R26, R14, R21 ;  /* 0x0000000e1a1c7224 */ /* 0x000fe200078e0215 */
[----:B------:R-:W-:Y:S02]  /*08f0*/  IADD3 R21, PT, PT, R19, 0x20, RZ ;  /* 0x0000002013157810 */ /* 0x000fe40007ffe0ff */
[----:B------:R-:W4:Y:S01]  /*0900*/  LDG.E R14, desc[UR8][R8.64] ;  /* 0x00000008080e7981 */ /* 0x000f22000c1e1900 */
[----:B------:R-:W-:-:S03]  /*0910*/  IMAD.WIDE R24, R25, 0x4, R4 ;  /* 0x0000000419187825 */ /* 0x000fc600078e0204 */
[----:B------:R0:W5:Y:S01]  /*0920*/  LDG.E R26, desc[UR8][R8.64+0x3390] ;  /* 0x00339008081a7981 */ /* 0x000162000c1e1900 */
[----:B------:R-:W-:-:S03]  /*0930*/  IMAD.WIDE R20, R21, 0x4, R2 ;  /* 0x0000000415147825 */ /* 0x000fc600078e0202 */
[----:B------:R-:W5:Y:S04]  /*0940*/  LDG.E R6, desc[UR8][R24.64+-0x6720] ;  /* 0xff98e00818067981 */ /* 0x000f68000c1e1900 */
[----:B------:R-:W5:Y:S01]  /*0950*/  LDG.E R7, desc[UR8][R24.64+-0x3390] ;  /* 0xffcc700818077981 */ /* 0x000f62000c1e1900 */
[----:B------:R-:W-:-:S03]  /*0960*/  IMAD R23, R23, R11, R28 ;  /* 0x0000000b17177224 */ /* 0x000fc600078e021c */
[----:B------:R-:W5:Y:S04]  /*0970*/  LDG.E R11, desc[UR8][R20.64+-0x8] ;  /* 0xfffff808140b7981 */ /* 0x000f68000c1e1900 */
[----:B------:R-:W5:Y:S01]  /*0980*/  LDG.E R28, desc[UR8][R20.64+-0x4] ;  /* 0xfffffc08141c7981 */ /* 0x000f62000c1e1900 */
[----:B------:R-:W-:-:S03]  /*0990*/  IMAD R13, R10, R13, R23 ;  /* 0x0000000d0a0d7224 */ /* 0x000fc600078e0217 */
[----:B------:R-:W5:Y:S04]  /*09a0*/  LDG.E R10, desc[UR8][R20.64] ;  /* 0x00000008140a7981 */ /* 0x000f68000c1e1900 */
[----:B------:R-:W5:Y:S04]  /*09b0*/  LDG.E R23, desc[UR8][R24.64] ;  /* 0x0000000818177981 */ /* 0x000f68000c1e1900 */
[----:B------:R-:W5:Y:S04]  /*09c0*/  LDG.E R20, desc[UR8][R20.64+0x4] ;  /* 0x0000040814147981 */ /* 0x000f68000c1e1900 */
[----:B------:R1:W5:Y:S01]  /*09d0*/  LDG.E R25, desc[UR8][R24.64+0x3390] ;  /* 0x0033900818197981 */ /* 0x000362000c1e1900 */
[----:B0-----:R-:W-:-:S05]  /*09e0*/  IADD3 R9, PT, PT, R19, 0x24, RZ ;  /* 0x0000002413097810 */ /* 0x001fca0007ffe0ff */
[----:B------:R-:W-:-:S04]  /*09f0*/  IMAD.WIDE R8, R9, 0x4, R2 ;  /* 0x0000000409087825 */ /* 0x000fc800078e0202 */
[----:B---3--:R-:W-:Y:S02]  /*0a00*/  IMAD R13, R16, R27, R13 ;  /* 0x0000001b100d7224 */ /* 0x008fe400078e020d */
[----:B------:R-:W3:Y:S02]  /*0a10*/  LDG.E R16, desc[UR8][R8.64] ;  /* 0x0000000808107981 */ /* 0x000ee4000c1e1900 */
[----:B--2---:R-:W-:Y:S01]  /*0a20*/  IMAD R13, R12, R29, R13 ;  /* 0x0000001d0c0d7224 */ /* 0x004fe200078e020d */
[----:B------:R-:W-:-:S03]  /*0a30*/  IADD3 R27, PT, PT, R15, 0x1d010, RZ ;  /* 0x0001d0100f1b7810 */ /* 0x000fc60007ffe0ff */
[----:B----4-:R-:W-:Y:S02]  /*0a40*/  IMAD R13, R18, R14, R13 ;  /* 0x0000000e120d7224 */ /* 0x010fe400078e020d */
[----:B------:R-:W2:Y:S02]  /*0a50*/  LDG.E R14, desc[UR8][R8.64+-0x8] ;  /* 0xfffff808080e7981 */ /* 0x000ea4000c1e1900 */
[----:B-----5:R-:W-:Y:S02]  /*0a60*/  IMAD R22, R22, R26, R13 ;  /* 0x0000001a16167224 */ /* 0x020fe400078e020d */
[----:B------:R-:W-:Y:S01]  /*0a70*/  IMAD.WIDE R12, R27, 0x4, R4 ;  /* 0x000000041b0c7825 */ /* 0x000fe200078e0204 */
[----:B------:R-:W4:Y:S04]  /*0a80*/  LDG.E R18, desc[UR8][R8.64+-0x4] ;  /* 0xfffffc0808127981 */ /* 0x000f28000c1e1900 */
[----:B------:R-:W2:Y:S04]  /*0a90*/  LDG.E R21, desc[UR8][R12.64+-0x6720] ;  /* 0xff98e0080c157981 */ /* 0x000ea8000c1e1900 */
[----:B------:R-:W4:Y:S04]  /*0aa0*/  LDG.E R27, desc[UR8][R12.64+-0x3390] ;  /* 0xffcc70080c1b7981 */ /* 0x000f28000c1e1900 */
[----:B------:R-:W3:Y:S01]  /*0ab0*/  LDG.E R29, desc[UR8][R12.64] ;  /* 0x000000080c1d7981 */ /* 0x000ee2000c1e1900 */
[----:B------:R-:W-:Y:S01]  /*0ac0*/  IMAD R6, R11, R6, R22 ;  /* 0x000000060b067224 */ /* 0x000fe200078e0216 */
[----:B------:R-:W-:-:S02]  /*0ad0*/  IADD3 R11, PT, PT, R15, 0x203a0, RZ ;  /* 0x000203a00f0b7810 */ /* 0x000fc40007ffe0ff */
[----:B------:R-:W5:Y:S01]  /*0ae0*/  LDG.E R22, desc[UR8][R8.64+0x4] ;  /* 0x0000040808167981 */ /* 0x000f62000c1e1900 */
[----:B------:R-:W-:Y:S01]  /*0af0*/  IMAD R6, R28, R7, R6 ;  /* 0x000000071c067224 */ /* 0x000fe200078e0206 */
[----:B------:R-:W-:-:S03]  /*0b00*/  IADD3 R7, PT, PT, R19, 0x28, RZ ;  /* 0x0000002813077810 */ /* 0x000fc60007ffe0ff */
[----:B-1----:R-:W-:Y:S02]  /*0b10*/  IMAD R24, R10, R23, R6 ;  /* 0x000000170a187224 */ /* 0x002fe400078e0206 */
[----:B------:R-:W-:Y:S01]  /*0b20*/  IMAD.WIDE R6, R7, 0x4, R2 ;  /* 0x0000000407067825 */ /* 0x000fe200078e0202 */
[----:B------:R0:W5:Y:S03]  /*0b30*/  LDG.E R23, desc[UR8][R12.64+0x3390] ;  /* 0x003390080c177981 */ /* 0x000166000c1e1900 */
[----:B------:R-:W-:Y:S01]  /*0b40*/  IMAD.WIDE R10, R11, 0x4, R4 ;  /* 0x000000040b0a7825 */ /* 0x000fe200078e0204 */
        /* <DEDUP_REMOVED lines=9> */
[----:B------:R-:W-:-:S04]  /*0be0*/  UIADD3 UR4, UPT, UPT, UR4, 0x2c, URZ ;  /* 0x0000002c04047890 */ /* 0x000fc8000fffe0ff */
[----:B------:R-:W-:Y:S01]  /*0bf0*/  UISETP.NE.AND UP0, UPT, UR4, 0xce4, UPT ;  /* 0x00000ce40400788c */ /* 0x000fe2000bf05270 */
[----:B------:R-:W-:Y:S02]  /*0c00*/  IADD3 R19, PT, PT, R19, 0x2c, RZ ;  /* 0x0000002c13137810 */ /* 0x000fe40007ffe0ff */
[----:B------:R-:W-:Y:S01]  /*0c10*/  IADD3 R15, PT, PT, R15, 0x23730, RZ ;  /* 0x000237300f0f7810 */ /* 0x000fe20007ffe0ff */
[----:B--2---:R-:W-:-:S04]  /*0c20*/  IMAD R14, R14, R21, R12 ;  /* 0x000000150e0e7224 */ /* 0x004fc800078e020c */
[----:B----4-:R-:W-:-:S04]  /*0c30*/  IMAD R14, R18, R27, R14 ;  /* 0x0000001b120e7224 */ /* 0x010fc800078e020e */
[----:B---3--:R-:W-:-:S04]  /*0c40*/  IMAD R14, R16, R29, R14 ;  /* 0x0000001d100e7224 */ /* 0x008fc800078e020e */
[----:B-----5:R-:W-:-:S04]  /*0c50*/  IMAD R14, R22, R23, R14 ;  /* 0x00000017160e7224 */ /* 0x020fc800078e020e */
[----:B------:R-:W-:-:S04]  /*0c60*/  IMAD R25, R25, R26, R14 ;  /* 0x0000001a19197224 */ /* 0x000fc800078e020e */
[----:B------:R-:W-:-:S04]  /*0c70*/  IMAD R13, R24, R13, R25 ;  /* 0x0000000d180d7224 */ /* 0x000fc800078e0219 */
[----:B------:R-:W-:-:S04]  /*0c80*/  IMAD R9, R20, R9, R13 ;  /* 0x0000000914097224 */ /* 0x000fc800078e020d */
[----:B------:R-:W-:Y:S01]  /*0c90*/  IMAD R16, R8, R28, R9 ;  /* 0x0000001c08107224 */ /* 0x000fe200078e0209 */
[----:B------:R-:W-:Y:S06]  /*0ca0*/  BRA.U UP0, `(.L_x_0) ;  /* 0xfffffff500347547 */ /* 0x000fec000b83ffff */
[----:B------:R-:W0:Y:S01]  /*0cb0*/  LDC.64 R2, c[0x0][0x390] ;  /* 0x0000e400ff027b82 */ /* 0x000e220000000a00 */
[----:B------:R-:W-:-:S05]  /*0cc0*/  IADD3 R17, PT, PT, R17, R0, RZ ;  /* 0x0000000011117210 */ /* 0x000fca0007ffe0ff */
[----:B0-----:R-:W-:-:S05]  /*0cd0*/  IMAD.WIDE R2, R17, 0x4, R2 ;  /* 0x0000000411027825 */ /* 0x001fca00078e0202 */
[----:B------:R-:W-:Y:S01]  /*0ce0*/  STG.E desc[UR8][R2.64], R16 ;  /* 0x0000001002007986 */ /* 0x000fe2000c101908 */
[----:B------:R-:W-:Y:S05]  /*0cf0*/  EXIT ;  /* 0x000000000000794d */ /* 0x000fea0003800000 */
.L_x_1:
[----:B------:R-:W-:-:S00]  /*0d00*/  BRA `(.L_x_1) ;  /* 0xfffffffc00fc7947 */ /* 0x000fc0000383ffff */
[----:B------:R-:W-:-:S00]  /*0d10*/  NOP ;  /* 0x0000000000007918 */ /* 0x000fc00000000000 */
        /* <DEDUP_REMOVED lines=14> */
.L_x_2:


//--------------------- .nv.shared.reserved.0     --------------------------
	.section	.nv.shared.reserved.0,"aw",@nobits
	.weak		__nv_reservedSMEM_offset_0_alias
	.size		__nv_reservedSMEM_offset_0_alias, 0, 64
	.other		__nv_reservedSMEM_offset_0_alias,@"STO_CUDA_RESERVED_SHARED STV_DEFAULT"
__nv_reservedSMEM_offset_0_alias:
	.zero		0
	.zero		64


//--------------------- .nv.constant0._Z10matrixMultPKiS0_Pi --------------------------
	.section	.nv.constant0._Z10matrixMultPKiS0_Pi,"a",@progbits
	.sectionflags	@""
	.align	4
.nv.constant0._Z10matrixMultPKiS0_Pi:
	.zero		920


//--------------------- SYMBOLS --------------------------

	.type		.nv.reservedSmem.offset0,@object
	.size		.nv.reservedSmem.offset0,0x4
